//
// Generated by NVIDIA NVVM Compiler
//
// Compiler Build ID: CL-36424714
// Cuda compilation tools, release 13.0, V13.0.88
// Based on NVVM 20.0.0
//

.version 9.0
.target sm_100
.address_size 64

	// .globl	_Z9VectorAddPiS_S_

.visible .entry _Z9VectorAddPiS_S_(
	.param .u64 .ptr .align 1 _Z9VectorAddPiS_S__param_0,
	.param .u64 .ptr .align 1 _Z9VectorAddPiS_S__param_1,
	.param .u64 .ptr .align 1 _Z9VectorAddPiS_S__param_2
)
{
	.reg .b32 	%r<8>;
	.reg .b64 	%rd<11>;

	ld.param.u64 	%rd1, [_Z9VectorAddPiS_S__param_0];
	ld.param.u64 	%rd2, [_Z9VectorAddPiS_S__param_1];
	ld.param.u64 	%rd3, [_Z9VectorAddPiS_S__param_2];
	cvta.to.global.u64 	%rd4, %rd3;
	cvta.to.global.u64 	%rd5, %rd2;
	cvta.to.global.u64 	%rd6, %rd1;
	mov.u32 	%r1, %ctaid.x;
	mov.u32 	%r2, %ntid.x;
	mov.u32 	%r3, %tid.x;
	mad.lo.s32 	%r4, %r1, %r2, %r3;
	mul.wide.s32 	%rd7, %r4, 4;
	add.s64 	%rd8, %rd6, %rd7;
	ld.global.u32 	%r5, [%rd8];
	add.s64 	%rd9, %rd5, %rd7;
	ld.global.u32 	%r6, [%rd9];
	add.s32 	%r7, %r6, %r5;
	add.s64 	%rd10, %rd4, %rd7;
	st.global.u32 	[%rd10], %r7;
	ret;

}


// ===== COMPILED SASS (sm_100) =====

	.target	sm_100

	.elftype	@"ET_EXEC"


//--------------------- .note.nv.tkinfo           --------------------------
	.section	.note.nv.tkinfo,"",@"SHT_NOTE"
	.sectionflags	@"SHF_NOTE_NV_TKINFO"
	.tkinfo
        /*0018*/ 	.word	0x00000002
        /*0030*/ 	.string	""
        /*0030*/ 	.string	"ptxas"
        /*0030*/ 	.string	"Cuda compilation tools, release 13.0, V13.0.88"
        /*0030*/ 	.string	"Build cuda_13.0.r13.0/compiler.36424714_0"
        /*0030*/ 	.string	"-arch sm_100 -m 64 "



//--------------------- .note.nv.cuinfo           --------------------------
	.section	.note.nv.cuinfo,"",@"SHT_NOTE"
	.sectionflags	@"SHF_NOTE_NV_CUINFO"
        /*0018*/ 	.short	0x0002
        /*001a*/ 	.short	0x0064
        /*001c*/ 	.short	0x0082
	.zero		2


//--------------------- .nv.info                  --------------------------
	.section	.nv.info,"",@"SHT_CUDA_INFO"
	.align	4


	//----- nvinfo : EIATTR_REGCOUNT
	.align		4
        /*0000*/ 	.byte	0x04, 0x2f
        /*0002*/ 	.short	(.L_1 - .L_0)
	.align		4
.L_0:
        /*0004*/ 	.word	index@(_Z9VectorAddPiS_S_)
        /*0008*/ 	.word	0x0000000c


	//----- nvinfo : EIATTR_FRAME_SIZE
	.align		4
.L_1:
        /*000c*/ 	.byte	0x04, 0x11
        /*000e*/ 	.short	(.L_3 - .L_2)
	.align		4
.L_2:
        /*0010*/ 	.word	index@(_Z9VectorAddPiS_S_)
        /*0014*/ 	.word	0x00000000


	//----- nvinfo : EIATTR_MIN_STACK_SIZE
	.align		4
.L_3:
        /*0018*/ 	.byte	0x04, 0x12
        /*001a*/ 	.short	(.L_5 - .L_4)
	.align		4
.L_4:
        /*001c*/ 	.word	index@(_Z9VectorAddPiS_S_)
        /*0020*/ 	.word	0x00000000
.L_5:


//--------------------- .nv.compat                --------------------------
	.section	.nv.compat,"",@"SHT_CUDA_COMPAT_INFO"
	.align	4
        /*0000*/ 	.byte	0x02, 0x09, 0x00, 0x00, 0x02, 0x02, 0x01, 0x00, 0x02, 0x05, 0x05, 0x00, 0x03, 0x07, 0x01, 0x01
        /*0010*/ 	.byte	0x02, 0x03, 0x00, 0x00, 0x02, 0x06, 0x01, 0x00, 0x04, 0x0b, 0x08, 0x00, 0x09, 0x00, 0x00, 0x00
        /*0020*/ 	.byte	0x00, 0x00, 0x00, 0x00


//--------------------- .nv.info._Z9VectorAddPiS_S_ --------------------------
	.section	.nv.info._Z9VectorAddPiS_S_,"",@"SHT_CUDA_INFO"
	.sectionflags	@""
	.align	4


	//----- nvinfo : EIATTR_CUDA_API_VERSION
	.align		4
        /*0000*/ 	.byte	0x04, 0x37
        /*0002*/ 	.short	(.L_7 - .L_6)
.L_6:
        /*0004*/ 	.word	0x00000082


	//----- nvinfo : EIATTR_KPARAM_INFO
	.align		4
.L_7:
        /*0008*/ 	.byte	0x04, 0x17
        /*000a*/ 	.short	(.L_9 - .L_8)
.L_8:
        /*000c*/ 	.word	0x00000000
        /*0010*/ 	.short	0x0002
        /*0012*/ 	.short	0x0010
        /*0014*/ 	.byte	0x00, 0xf5, 0x21, 0x00


	//----- nvinfo : EIATTR_KPARAM_INFO
	.align		4
.L_9:
        /*0018*/ 	.byte	0x04, 0x17
        /*001a*/ 	.short	(.L_11 - .L_10)
.L_10:
        /*001c*/ 	.word	0x00000000
        /*0020*/ 	.short	0x0001
        /*0022*/ 	.short	0x0008
        /*0024*/ 	.byte	0x00, 0xf5, 0x21, 0x00


	//----- nvinfo : EIATTR_KPARAM_INFO
	.align		4
.L_11:
        /*0028*/ 	.byte	0x04, 0x17
        /*002a*/ 	.short	(.L_13 - .L_12)
.L_12:
        /*002c*/ 	.word	0x00000000
        /*0030*/ 	.short	0x0000
        /*0032*/ 	.short	0x0000
        /*0034*/ 	.byte	0x00, 0xf5, 0x21, 0x00


	//----- nvinfo : EIATTR_SPARSE_MMA_MASK
	.align		4
.L_13:
        /*0038*/ 	.byte	0x03, 0x50
        /*003a*/ 	.short	0x0000


	//----- nvinfo : EIATTR_MAXREG_COUNT
	.align		4
        /*003c*/ 	.byte	0x03, 0x1b
        /*003e*/ 	.short	0x00ff


	//----- nvinfo : EIATTR_MERCURY_ISA_VERSION
	.align		4
        /*0040*/ 	.byte	0x03, 0x5f
        /*0042*/ 	.short	0x0101


	//----- nvinfo : EIATTR_VRC_CTA_INIT_COUNT
	.align		4
        /*0044*/ 	.byte	0x02, 0x4a
	.zero		1
	.zero		1


	//----- nvinfo : EIATTR_EXIT_INSTR_OFFSETS
	.align		4
        /*0048*/ 	.byte	0x04, 0x1c
        /*004a*/ 	.short	(.L_15 - .L_14)


	//   ....[0]....
.L_14:
        /*004c*/ 	.word	0x00000100


	//----- nvinfo : EIATTR_CBANK_PARAM_SIZE
	.align		4
.L_15:
        /*0050*/ 	.byte	0x03, 0x19
        /*0052*/ 	.short	0x0018


	//----- nvinfo : EIATTR_PARAM_CBANK
	.align		4
        /*0054*/ 	.byte	0x04, 0x0a
        /*0056*/ 	.short	(.L_17 - .L_16)
	.align		4
.L_16:
        /*0058*/ 	.word	index@(.nv.constant0._Z9VectorAddPiS_S_)
        /*005c*/ 	.short	0x0380
        /*005e*/ 	.short	0x0018


	//----- nvinfo : EIATTR_SW_WAR
	.align		4
.L_17:
        /*0060*/ 	.byte	0x04, 0x36
        /*0062*/ 	.short	(.L_19 - .L_18)
.L_18:
        /*0064*/ 	.word	0x00000008
.L_19:


//--------------------- .nv.callgraph             --------------------------
	.section	.nv.callgraph,"",@"SHT_CUDA_CALLGRAPH"
	.align	4
	.sectionentsize	8
	.align		4
        /*0000*/ 	.word	0x00000000
	.align		4
        /*0004*/ 	.word	0xffffffff
	.align		4
        /*0008*/ 	.word	0x00000000
	.align		4
        /*000c*/ 	.word	0xfffffffe
	.align		4
        /*0010*/ 	.word	0x00000000
	.align		4
        /*0014*/ 	.word	0xfffffffd
	.align		4
        /*0018*/ 	.word	0x00000000
	.align		4
        /*001c*/ 	.word	0xfffffffc


//--------------------- .text._Z9VectorAddPiS_S_  --------------------------
	.section	.text._Z9VectorAddPiS_S_,"ax",@progbits
	.align	128
        .global         _Z9VectorAddPiS_S_
        .type           _Z9VectorAddPiS_S_,@function
        .size           _Z9VectorAddPiS_S_,(.L_x_1 - _Z9VectorAddPiS_S_)
        .other          _Z9VectorAddPiS_S_,@"STO_CUDA_ENTRY STV_DEFAULT"
_Z9VectorAddPiS_S_:
.text._Z9VectorAddPiS_S_:
[----:B------:R-:W-:Y:S01]  /*0000*/  LDC R1, c[0x0][0x37c] ;  /* 0x0000df00ff017b82 */ /* 0x000fe20000000800 */
[----:B------:R-:W0:Y:S07]  /*0010*/  S2R R0, SR_TID.X ;  /* 0x0000000000007919 */ /* 0x000e2e0000002100 */
[----:B------:R-:W0:Y:S01]  /*0020*/  S2UR UR6, SR_CTAID.X ;  /* 0x00000000000679c3 */ /* 0x000e220000002500 */
[----:B------:R-:W1:Y:S07]  /*0030*/  LDCU.64 UR4, c[0x0][0x358] ;  /* 0x00006b00ff0477ac */ /* 0x000e6e0008000a00 */
[----:B------:R-:W0:Y:S08]  /*0040*/  LDC R9, c[0x0][0x360] ;  /* 0x0000d800ff097b82 */ /* 0x000e300000000800 */
[----:B------:R-:W2:Y:S08]  /*0050*/  LDC.64 R2, c[0x0][0x380] ;  /* 0x0000e000ff027b82 */ /* 0x000eb00000000a00 */
[----:B------:R-:W3:Y:S01]  /*0060*/  LDC.64 R4, c[0x0][0x388] ;  /* 0x0000e200ff047b82 */ /* 0x000ee20000000a00 */
[----:B0-----:R-:W-:-:S07]  /*0070*/  IMAD R9, R9, UR6, R0 ;  /* 0x0000000609097c24 */ /* 0x001fce000f8e0200 */
[----:B------:R-:W0:Y:S01]  /*0080*/  LDC.64 R6, c[0x0][0x390] ;  /* 0x0000e400ff067b82 */ /* 0x000e220000000a00 */
[----:B--2---:R-:W-:-:S06]  /*0090*/  IMAD.WIDE R2, R9, 0x4, R2 ;  /* 0x0000000409027825 */ /* 0x004fcc00078e0202 */
[----:B-1----:R-:W2:Y:S01]  /*00a0*/  LDG.E R2, desc[UR4][R2.64] ;  /* 0x0000000402027981 */ /* 0x002ea2000c1e1900 */
[----:B---3--:R-:W-:-:S06]  /*00b0*/  IMAD.WIDE R4, R9, 0x4, R4 ;  /* 0x0000000409047825 */ /* 0x008fcc00078e0204 */
[----:B------:R-:W2:Y:S01]  /*00c0*/  LDG.E R5, desc[UR4][R4.64] ;  /* 0x0000000404057981 */ /* 0x000ea2000c1e1900 */
[----:B0-----:R-:W-:Y:S01]  /*00d0*/  IMAD.WIDE R6, R9, 0x4, R6 ;  /* 0x0000000409067825 */ /* 0x001fe200078e0206 */
[----:B--2---:R-:W-:-:S05]  /*00e0*/  IADD3 R9, PT, PT, R2, R5, RZ ;  /* 0x0000000502097210 */ /* 0x004fca0007ffe0ff */
[----:B------:R-:W-:Y:S01]  /*00f0*/  STG.E desc[UR4][R6.64], R9 ;  /* 0x0000000906007986 */ /* 0x000fe2000c101904 */
[----:B------:R-:W-:Y:S05]  /*0100*/  EXIT ;  /* 0x000000000000794d */ /* 0x000fea0003800000 */
.L_x_0:
[----:B------:R-:W-:-:S00]  /*0110*/  BRA `(.L_x_0) ;  /* 0xfffffffc00fc7947 */ /* 0x000fc0000383ffff */
[----:B------:R-:W-:-:S00]  /*0120*/  NOP ;  /* 0x0000000000007918 */ /* 0x000fc00000000000 */
        /* <DEDUP_REMOVED lines=13> */
.L_x_1:


//--------------------- .nv.shared.reserved.0     --------------------------
	.section	.nv.shared.reserved.0,"aw",@nobits
	.weak		__nv_reservedSMEM_offset_0_alias
	.size		__nv_reservedSMEM_offset_0_alias, 0, 64
	.other		__nv_reservedSMEM_offset_0_alias,@"STO_CUDA_RESERVED_SHARED STV_DEFAULT"
__nv_reservedSMEM_offset_0_alias:
	.zero		0
	.zero		64


//--------------------- .nv.constant0._Z9VectorAddPiS_S_ --------------------------
	.section	.nv.constant0._Z9VectorAddPiS_S_,"a",@progbits
	.sectionflags	@""
	.align	4
.nv.constant0._Z9VectorAddPiS_S_:
	.zero		920


//--------------------- SYMBOLS --------------------------

	.type		.nv.reservedSmem.offset0,@object
	.size		.nv.reservedSmem.offset0,0x4
